//
// Generated by NVIDIA NVVM Compiler
//
// Compiler Build ID: CL-36424714
// Cuda compilation tools, release 13.0, V13.0.88
// Based on NVVM 20.0.0
//

.version 9.0
.target sm_100
.address_size 64

	// .globl	_Z9TensorAdd14cudaPitchedPtrS_S_iii

.visible .entry _Z9TensorAdd14cudaPitchedPtrS_S_iii(
	.param .align 8 .b8 _Z9TensorAdd14cudaPitchedPtrS_S_iii_param_0[32],
	.param .align 8 .b8 _Z9TensorAdd14cudaPitchedPtrS_S_iii_param_1[32],
	.param .align 8 .b8 _Z9TensorAdd14cudaPitchedPtrS_S_iii_param_2[32],
	.param .u32 _Z9TensorAdd14cudaPitchedPtrS_S_iii_param_3,
	.param .u32 _Z9TensorAdd14cudaPitchedPtrS_S_iii_param_4,
	.param .u32 _Z9TensorAdd14cudaPitchedPtrS_S_iii_param_5
)
{
	.reg .pred 	%p<6>;
	.reg .b32 	%r<18>;
	.reg .b32 	%f<4>;
	.reg .b64 	%rd<26>;

	ld.param.u64 	%rd10, [_Z9TensorAdd14cudaPitchedPtrS_S_iii_param_2+8];
	ld.param.u64 	%rd9, [_Z9TensorAdd14cudaPitchedPtrS_S_iii_param_2];
	ld.param.u64 	%rd6, [_Z9TensorAdd14cudaPitchedPtrS_S_iii_param_1+8];
	ld.param.u64 	%rd5, [_Z9TensorAdd14cudaPitchedPtrS_S_iii_param_1];
	ld.param.u64 	%rd2, [_Z9TensorAdd14cudaPitchedPtrS_S_iii_param_0+8];
	ld.param.u64 	%rd1, [_Z9TensorAdd14cudaPitchedPtrS_S_iii_param_0];
	ld.param.u32 	%r5, [_Z9TensorAdd14cudaPitchedPtrS_S_iii_param_3];
	ld.param.u32 	%r6, [_Z9TensorAdd14cudaPitchedPtrS_S_iii_param_4];
	ld.param.u32 	%r7, [_Z9TensorAdd14cudaPitchedPtrS_S_iii_param_5];
	mov.u32 	%r8, %ntid.x;
	mov.u32 	%r9, %ctaid.x;
	mov.u32 	%r10, %tid.x;
	mad.lo.s32 	%r1, %r8, %r9, %r10;
	mov.u32 	%r11, %ntid.y;
	mov.u32 	%r12, %ctaid.y;
	mov.u32 	%r13, %tid.y;
	mad.lo.s32 	%r14, %r11, %r12, %r13;
	mov.u32 	%r15, %ntid.z;
	mov.u32 	%r16, %ctaid.z;
	mov.u32 	%r17, %tid.z;
	mad.lo.s32 	%r3, %r15, %r16, %r17;
	setp.ge.s32 	%p1, %r1, %r5;
	setp.ge.s32 	%p2, %r14, %r6;
	or.pred  	%p3, %p1, %p2;
	setp.ge.s32 	%p4, %r3, %r7;
	or.pred  	%p5, %p3, %p4;
	@%p5 bra 	$L__BB0_2;
	cvta.to.global.u64 	%rd13, %rd1;
	mul.wide.u32 	%rd14, %r6, %r3;
	cvt.u64.u32 	%rd15, %r14;
	add.s64 	%rd16, %rd14, %rd15;
	mad.lo.s64 	%rd17, %rd16, %rd2, %rd13;
	mul.wide.s32 	%rd18, %r1, 4;
	add.s64 	%rd19, %rd17, %rd18;
	ld.global.f32 	%f1, [%rd19];
	cvta.to.global.u64 	%rd20, %rd5;
	mad.lo.s64 	%rd21, %rd16, %rd6, %rd20;
	add.s64 	%rd22, %rd21, %rd18;
	ld.global.f32 	%f2, [%rd22];
	add.f32 	%f3, %f1, %f2;
	cvta.to.global.u64 	%rd23, %rd9;
	mad.lo.s64 	%rd24, %rd16, %rd10, %rd23;
	add.s64 	%rd25, %rd24, %rd18;
	st.global.f32 	[%rd25], %f3;
$L__BB0_2:
	ret;

}


// ===== COMPILED SASS (sm_100) =====

	.target	sm_100

	.elftype	@"ET_EXEC"


//--------------------- .note.nv.tkinfo           --------------------------
	.section	.note.nv.tkinfo,"",@"SHT_NOTE"
	.sectionflags	@"SHF_NOTE_NV_TKINFO"
	.tkinfo
        /*0018*/ 	.word	0x00000002
        /*0030*/ 	.string	""
        /*0030*/ 	.string	"ptxas"
        /*0030*/ 	.string	"Cuda compilation tools, release 13.0, V13.0.88"
        /*0030*/ 	.string	"Build cuda_13.0.r13.0/compiler.36424714_0"
        /*0030*/ 	.string	"-arch sm_100 -m 64 "



//--------------------- .note.nv.cuinfo           --------------------------
	.section	.note.nv.cuinfo,"",@"SHT_NOTE"
	.sectionflags	@"SHF_NOTE_NV_CUINFO"
        /*0018*/ 	.short	0x0002
        /*001a*/ 	.short	0x0064
        /*001c*/ 	.short	0x0082
	.zero		2


//--------------------- .nv.info                  --------------------------
	.section	.nv.info,"",@"SHT_CUDA_INFO"
	.align	4


	//----- nvinfo : EIATTR_REGCOUNT
	.align		4
        /*0000*/ 	.byte	0x04, 0x2f
        /*0002*/ 	.short	(.L_1 - .L_0)
	.align		4
.L_0:
        /*0004*/ 	.word	index@(_Z9TensorAdd14cudaPitchedPtrS_S_iii)
        /*0008*/ 	.word	0x0000000e


	//----- nvinfo : EIATTR_FRAME_SIZE
	.align		4
.L_1:
        /*000c*/ 	.byte	0x04, 0x11
        /*000e*/ 	.short	(.L_3 - .L_2)
	.align		4
.L_2:
        /*0010*/ 	.word	index@(_Z9TensorAdd14cudaPitchedPtrS_S_iii)
        /*0014*/ 	.word	0x00000000


	//----- nvinfo : EIATTR_MIN_STACK_SIZE
	.align		4
.L_3:
        /*0018*/ 	.byte	0x04, 0x12
        /*001a*/ 	.short	(.L_5 - .L_4)
	.align		4
.L_4:
        /*001c*/ 	.word	index@(_Z9TensorAdd14cudaPitchedPtrS_S_iii)
        /*0020*/ 	.word	0x00000000
.L_5:


//--------------------- .nv.compat                --------------------------
	.section	.nv.compat,"",@"SHT_CUDA_COMPAT_INFO"
	.align	4
        /*0000*/ 	.byte	0x02, 0x09, 0x00, 0x00, 0x02, 0x02, 0x01, 0x00, 0x02, 0x05, 0x05, 0x00, 0x03, 0x07, 0x01, 0x01
        /*0010*/ 	.byte	0x02, 0x03, 0x00, 0x00, 0x02, 0x06, 0x01, 0x00, 0x04, 0x0b, 0x08, 0x00, 0x09, 0x00, 0x00, 0x00
        /*0020*/ 	.byte	0x00, 0x00, 0x00, 0x00


//--------------------- .nv.info._Z9TensorAdd14cudaPitchedPtrS_S_iii --------------------------
	.section	.nv.info._Z9TensorAdd14cudaPitchedPtrS_S_iii,"",@"SHT_CUDA_INFO"
	.sectionflags	@""
	.align	4


	//----- nvinfo : EIATTR_CUDA_API_VERSION
	.align		4
        /*0000*/ 	.byte	0x04, 0x37
        /*0002*/ 	.short	(.L_7 - .L_6)
.L_6:
        /*0004*/ 	.word	0x00000082


	//----- nvinfo : EIATTR_KPARAM_INFO
	.align		4
.L_7:
        /*0008*/ 	.byte	0x04, 0x17
        /*000a*/ 	.short	(.L_9 - .L_8)
.L_8:
        /*000c*/ 	.word	0x00000000
        /*0010*/ 	.short	0x0005
        /*0012*/ 	.short	0x0068
        /*0014*/ 	.byte	0x00, 0xf0, 0x11, 0x00


	//----- nvinfo : EIATTR_KPARAM_INFO
	.align		4
.L_9:
        /*0018*/ 	.byte	0x04, 0x17
        /*001a*/ 	.short	(.L_11 - .L_10)
.L_10:
        /*001c*/ 	.word	0x00000000
        /*0020*/ 	.short	0x0004
        /*0022*/ 	.short	0x0064
        /*0024*/ 	.byte	0x00, 0xf0, 0x11, 0x00


	//----- nvinfo : EIATTR_KPARAM_INFO
	.align		4
.L_11:
        /*0028*/ 	.byte	0x04, 0x17
        /*002a*/ 	.short	(.L_13 - .L_12)
.L_12:
        /*002c*/ 	.word	0x00000000
        /*0030*/ 	.short	0x0003
        /*0032*/ 	.short	0x0060
        /*0034*/ 	.byte	0x00, 0xf0, 0x11, 0x00


	//----- nvinfo : EIATTR_KPARAM_INFO
	.align		4
.L_13:
        /*0038*/ 	.byte	0x04, 0x17
        /*003a*/ 	.short	(.L_15 - .L_14)
.L_14:
        /*003c*/ 	.word	0x00000000
        /*0040*/ 	.short	0x0002
        /*0042*/ 	.short	0x0040
        /*0044*/ 	.byte	0x00, 0xf0, 0x81, 0x00


	//----- nvinfo : EIATTR_KPARAM_INFO
	.align		4
.L_15:
        /*0048*/ 	.byte	0x04, 0x17
        /*004a*/ 	.short	(.L_17 - .L_16)
.L_16:
        /*004c*/ 	.word	0x00000000
        /*0050*/ 	.short	0x0001
        /*0052*/ 	.short	0x0020
        /*0054*/ 	.byte	0x00, 0xf0, 0x81, 0x00


	//----- nvinfo : EIATTR_KPARAM_INFO
	.align		4
.L_17:
        /*0058*/ 	.byte	0x04, 0x17
        /*005a*/ 	.short	(.L_19 - .L_18)
.L_18:
        /*005c*/ 	.word	0x00000000
        /*0060*/ 	.short	0x0000
        /*0062*/ 	.short	0x0000
        /*0064*/ 	.byte	0x00, 0xf0, 0x81, 0x00


	//----- nvinfo : EIATTR_SPARSE_MMA_MASK
	.align		4
.L_19:
        /*0068*/ 	.byte	0x03, 0x50
        /*006a*/ 	.short	0x0000


	//----- nvinfo : EIATTR_MAXREG_COUNT
	.align		4
        /*006c*/ 	.byte	0x03, 0x1b
        /*006e*/ 	.short	0x00ff


	//----- nvinfo : EIATTR_MERCURY_ISA_VERSION
	.align		4
        /*0070*/ 	.byte	0x03, 0x5f
        /*0072*/ 	.short	0x0101


	//----- nvinfo : EIATTR_VRC_CTA_INIT_COUNT
	.align		4
        /*0074*/ 	.byte	0x02, 0x4a
	.zero		1
	.zero		1


	//----- nvinfo : EIATTR_EXIT_INSTR_OFFSETS
	.align		4
        /*0078*/ 	.byte	0x04, 0x1c
        /*007a*/ 	.short	(.L_21 - .L_20)


	//   ....[0]....
.L_20:
        /*007c*/ 	.word	0x00000120


	//   ....[1]....
        /*0080*/ 	.word	0x000002f0


	//----- nvinfo : EIATTR_CBANK_PARAM_SIZE
	.align		4
.L_21:
        /*0084*/ 	.byte	0x03, 0x19
        /*0086*/ 	.short	0x006c


	//----- nvinfo : EIATTR_PARAM_CBANK
	.align		4
        /*0088*/ 	.byte	0x04, 0x0a
        /*008a*/ 	.short	(.L_23 - .L_22)
	.align		4
.L_22:
        /*008c*/ 	.word	index@(.nv.constant0._Z9TensorAdd14cudaPitchedPtrS_S_iii)
        /*0090*/ 	.short	0x0380
        /*0092*/ 	.short	0x006c


	//----- nvinfo : EIATTR_SW_WAR
	.align		4
.L_23:
        /*0094*/ 	.byte	0x04, 0x36
        /*0096*/ 	.short	(.L_25 - .L_24)
.L_24:
        /*0098*/ 	.word	0x00000008
.L_25:


//--------------------- .nv.callgraph             --------------------------
	.section	.nv.callgraph,"",@"SHT_CUDA_CALLGRAPH"
	.align	4
	.sectionentsize	8
	.align		4
        /*0000*/ 	.word	0x00000000
	.align		4
        /*0004*/ 	.word	0xffffffff
	.align		4
        /*0008*/ 	.word	0x00000000
	.align		4
        /*000c*/ 	.word	0xfffffffe
	.align		4
        /*0010*/ 	.word	0x00000000
	.align		4
        /*0014*/ 	.word	0xfffffffd
	.align		4
        /*0018*/ 	.word	0x00000000
	.align		4
        /*001c*/ 	.word	0xfffffffc


//--------------------- .text._Z9TensorAdd14cudaPitchedPtrS_S_iii --------------------------
	.section	.text._Z9TensorAdd14cudaPitchedPtrS_S_iii,"ax",@progbits
	.align	128
        .global         _Z9TensorAdd14cudaPitchedPtrS_S_iii
        .type           _Z9TensorAdd14cudaPitchedPtrS_S_iii,@function
        .size           _Z9TensorAdd14cudaPitchedPtrS_S_iii,(.L_x_1 - _Z9TensorAdd14cudaPitchedPtrS_S_iii)
        .other          _Z9TensorAdd14cudaPitchedPtrS_S_iii,@"STO_CUDA_ENTRY STV_DEFAULT"
_Z9TensorAdd14cudaPitchedPtrS_S_iii:
.text._Z9TensorAdd14cudaPitchedPtrS_S_iii:
[----:B------:R-:W-:Y:S01]  /*0000*/  LDC R1, c[0x0][0x37c] ;  /* 0x0000df00ff017b82 */ /* 0x000fe20000000800 */
[----:B------:R-:W0:Y:S01]  /*0010*/  S2R R2, SR_CTAID.Y ;  /* 0x0000000000027919 */ /* 0x000e220000002600 */
[----:B------:R-:W1:Y:S01]  /*0020*/  LDCU UR4, c[0x0][0x360] ;  /* 0x00006c00ff0477ac */ /* 0x000e620008000800 */
[----:B------:R-:W0:Y:S01]  /*0030*/  S2R R5, SR_TID.Y ;  /* 0x0000000000057919 */ /* 0x000e220000002200 */
[----:B------:R-:W0:Y:S01]  /*0040*/  LDCU UR5, c[0x0][0x364] ;  /* 0x00006c80ff0577ac */ /* 0x000e220008000800 */
[----:B------:R-:W1:Y:S01]  /*0050*/  S2R R0, SR_CTAID.X ;  /* 0x0000000000007919 */ /* 0x000e620000002500 */
[----:B------:R-:W2:Y:S01]  /*0060*/  LDCU.64 UR8, c[0x0][0x3e0] ;  /* 0x00007c00ff0877ac */ /* 0x000ea20008000a00 */
[----:B------:R-:W1:Y:S01]  /*0070*/  S2R R3, SR_TID.X ;  /* 0x0000000000037919 */ /* 0x000e620000002100 */
[----:B------:R-:W3:Y:S01]  /*0080*/  LDCU UR6, c[0x0][0x368] ;  /* 0x00006d00ff0677ac */ /* 0x000ee20008000800 */
[----:B------:R-:W3:Y:S01]  /*0090*/  S2R R9, SR_CTAID.Z ;  /* 0x0000000000097919 */ /* 0x000ee20000002700 */
[----:B------:R-:W4:Y:S01]  /*00a0*/  LDCU UR7, c[0x0][0x3e8] ;  /* 0x00007d00ff0777ac */ /* 0x000f220008000800 */
[----:B------:R-:W3:Y:S01]  /*00b0*/  S2R R4, SR_TID.Z ;  /* 0x0000000000047919 */ /* 0x000ee20000002300 */
[----:B0-----:R-:W-:-:S05]  /*00c0*/  IMAD R2, R2, UR5, R5 ;  /* 0x0000000502027c24 */ /* 0x001fca000f8e0205 */
[----:B--2---:R-:W-:Y:S01]  /*00d0*/  ISETP.GE.AND P0, PT, R2, UR9, PT ;  /* 0x0000000902007c0c */ /* 0x004fe2000bf06270 */
[----:B-1----:R-:W-:-:S05]  /*00e0*/  IMAD R0, R0, UR4, R3 ;  /* 0x0000000400007c24 */ /* 0x002fca000f8e0203 */
[----:B------:R-:W-:Y:S01]  /*00f0*/  ISETP.GE.OR P0, PT, R0, UR8, P0 ;  /* 0x0000000800007c0c */ /* 0x000fe20008706670 */
[----:B---3--:R-:W-:-:S05]  /*0100*/  IMAD R9, R9, UR6, R4 ;  /* 0x0000000609097c24 */ /* 0x008fca000f8e0204 */
[----:B----4-:R-:W-:-:S13]  /*0110*/  ISETP.GE.OR P0, PT, R9, UR7, P0 ;  /* 0x0000000709007c0c */ /* 0x010fda0008706670 */
[----:B------:R-:W-:Y:S05]  /*0120*/  @P0 EXIT ;  /* 0x000000000000094d */ /* 0x000fea0003800000 */
[----:B------:R-:W0:Y:S01]  /*0130*/  LDC.64 R4, c[0x0][0x380] ;  /* 0x0000e000ff047b82 */ /* 0x000e220000000a00 */
[----:B------:R-:W1:Y:S01]  /*0140*/  LDCU.64 UR4, c[0x0][0x388] ;  /* 0x00007100ff0477ac */ /* 0x000e620008000a00 */
[----:B------:R-:W-:Y:S01]  /*0150*/  HFMA2 R3, -RZ, RZ, 0, 0 ;  /* 0x00000000ff037431 */ /* 0x000fe200000001ff */
[----:B------:R-:W2:Y:S05]  /*0160*/  LDCU.64 UR6, c[0x0][0x3a8] ;  /* 0x00007500ff0677ac */ /* 0x000eaa0008000a00 */
[----:B------:R-:W3:Y:S01]  /*0170*/  LDC.64 R6, c[0x0][0x3a0] ;  /* 0x0000e800ff067b82 */ /* 0x000ee20000000a00 */
[----:B------:R-:W-:-:S04]  /*0180*/  IMAD.WIDE.U32 R2, R9, UR9, R2 ;  /* 0x0000000909027c25 */ /* 0x000fc8000f8e0002 */
[C---:B-1----:R-:W-:Y:S02]  /*0190*/  IMAD R9, R3.reuse, UR4, RZ ;  /* 0x0000000403097c24 */ /* 0x042fe4000f8e02ff */
[----:B--2---:R-:W-:Y:S02]  /*01a0*/  IMAD R11, R3, UR6, RZ ;  /* 0x00000006030b7c24 */ /* 0x004fe4000f8e02ff */
[C---:B------:R-:W-:Y:S02]  /*01b0*/  IMAD R9, R2.reuse, UR5, R9 ;  /* 0x0000000502097c24 */ /* 0x040fe4000f8e0209 */
[C---:B0-----:R-:W-:Y:S01]  /*01c0*/  IMAD.WIDE.U32 R4, R2.reuse, UR4, R4 ;  /* 0x0000000402047c25 */ /* 0x041fe2000f8e0004 */
[----:B------:R-:W0:Y:S03]  /*01d0*/  LDCU.64 UR4, c[0x0][0x358] ;  /* 0x00006b00ff0477ac */ /* 0x000e260008000a00 */
[C---:B------:R-:W-:Y:S01]  /*01e0*/  IMAD R11, R2.reuse, UR7, R11 ;  /* 0x00000007020b7c24 */ /* 0x040fe2000f8e020b */
[----:B------:R-:W-:Y:S01]  /*01f0*/  IADD3 R5, PT, PT, R5, R9, RZ ;  /* 0x0000000905057210 */ /* 0x000fe20007ffe0ff */
[----:B---3--:R-:W-:Y:S01]  /*0200*/  IMAD.WIDE.U32 R6, R2, UR6, R6 ;  /* 0x0000000602067c25 */ /* 0x008fe2000f8e0006 */
[----:B------:R-:W1:Y:S01]  /*0210*/  LDC.64 R8, c[0x0][0x3c0] ;  /* 0x0000f000ff087b82 */ /* 0x000e620000000a00 */
[----:B------:R-:W2:Y:S02]  /*0220*/  LDCU.64 UR6, c[0x0][0x3c8] ;  /* 0x00007900ff0677ac */ /* 0x000ea40008000a00 */
[----:B------:R-:W-:Y:S01]  /*0230*/  IMAD.WIDE R4, R0, 0x4, R4 ;  /* 0x0000000400047825 */ /* 0x000fe200078e0204 */
[----:B------:R-:W-:-:S03]  /*0240*/  IADD3 R7, PT, PT, R7, R11, RZ ;  /* 0x0000000b07077210 */ /* 0x000fc60007ffe0ff */
[----:B------:R-:W-:Y:S02]  /*0250*/  IMAD.WIDE R6, R0, 0x4, R6 ;  /* 0x0000000400067825 */ /* 0x000fe400078e0206 */
[----:B0-----:R-:W3:Y:S04]  /*0260*/  LDG.E R4, desc[UR4][R4.64] ;  /* 0x0000000404047981 */ /* 0x001ee8000c1e1900 */
[----:B------:R-:W3:Y:S01]  /*0270*/  LDG.E R7, desc[UR4][R6.64] ;  /* 0x0000000406077981 */ /* 0x000ee2000c1e1900 */
[----:B--2---:R-:W-:-:S04]  /*0280*/  IMAD R3, R3, UR6, RZ ;  /* 0x0000000603037c24 */ /* 0x004fc8000f8e02ff */
[C---:B------:R-:W-:Y:S02]  /*0290*/  IMAD R11, R2.reuse, UR7, R3 ;  /* 0x00000007020b7c24 */ /* 0x040fe4000f8e0203 */
[----:B-1----:R-:W-:-:S05]  /*02a0*/  IMAD.WIDE.U32 R2, R2, UR6, R8 ;  /* 0x0000000602027c25 */ /* 0x002fca000f8e0008 */
[----:B------:R-:W-:-:S03]  /*02b0*/  IADD3 R3, PT, PT, R3, R11, RZ ;  /* 0x0000000b03037210 */ /* 0x000fc60007ffe0ff */
[----:B------:R-:W-:-:S04]  /*02c0*/  IMAD.WIDE R2, R0, 0x4, R2 ;  /* 0x0000000400027825 */ /* 0x000fc800078e0202 */
[----:B---3--:R-:W-:-:S05]  /*02d0*/  FADD R9, R4, R7 ;  /* 0x0000000704097221 */ /* 0x008fca0000000000 */
[----:B------:R-:W-:Y:S01]  /*02e0*/  STG.E desc[UR4][R2.64], R9 ;  /* 0x0000000902007986 */ /* 0x000fe2000c101904 */
[----:B------:R-:W-:Y:S05]  /*02f0*/  EXIT ;  /* 0x000000000000794d */ /* 0x000fea0003800000 */
.L_x_0:
[----:B------:R-:W-:-:S00]  /*0300*/  BRA `(.L_x_0) ;  /* 0xfffffffc00fc7947 */ /* 0x000fc0000383ffff */
[----:B------:R-:W-:-:S00]  /*0310*/  NOP ;  /* 0x0000000000007918 */ /* 0x000fc00000000000 */
        /* <DEDUP_REMOVED lines=14> */
.L_x_1:


//--------------------- .nv.shared.reserved.0     --------------------------
	.section	.nv.shared.reserved.0,"aw",@nobits
	.weak		__nv_reservedSMEM_offset_0_alias
	.size		__nv_reservedSMEM_offset_0_alias, 0, 64
	.other		__nv_reservedSMEM_offset_0_alias,@"STO_CUDA_RESERVED_SHARED STV_DEFAULT"
__nv_reservedSMEM_offset_0_alias:
	.zero		0
	.zero		64


//--------------------- .nv.constant0._Z9TensorAdd14cudaPitchedPtrS_S_iii --------------------------
	.section	.nv.constant0._Z9TensorAdd14cudaPitchedPtrS_S_iii,"a",@progbits
	.sectionflags	@""
	.align	4
.nv.constant0._Z9TensorAdd14cudaPitchedPtrS_S_iii:
	.zero		1004


//--------------------- SYMBOLS --------------------------

	.type		.nv.reservedSmem.offset0,@object
	.size		.nv.reservedSmem.offset0,0x4
